	.headerflags	@"EF_CUDA_TEXMODE_UNIFIED EF_CUDA_64BIT_ADDRESS EF_CUDA_ACCELERATORS EF_CUDA_SM90 EF_CUDA_VIRTUAL_SM(EF_CUDA_SM90)"
	.elftype	@"ET_EXEC"


//--------------------- .nv.info                  --------------------------
	.section	.nv.info,"",@"SHT_CUDA_INFO"
	.align	4


	//----- nvinfo : EIATTR_REGCOUNT
	.align		4
        /*0000*/ 	.byte	0x04, 0x2f
        /*0002*/ 	.short	(.L_1 - .L_0)
	.align		4
.L_0:
        /*0004*/ 	.word	index@(triton_poi_fused_relu_0)
        /*0008*/ 	.word	0x00000008


	//----- nvinfo : EIATTR_MIN_STACK_SIZE
	.align		4
.L_1:
        /*000c*/ 	.byte	0x04, 0x12
        /*000e*/ 	.short	(.L_3 - .L_2)
	.align		4
.L_2:
        /*0010*/ 	.word	index@(triton_poi_fused_relu_0)
        /*0014*/ 	.word	0x00000000


	//----- nvinfo : EIATTR_FRAME_SIZE
	.align		4
.L_3:
        /*0018*/ 	.byte	0x04, 0x11
        /*001a*/ 	.short	(.L_5 - .L_4)
	.align		4
.L_4:
        /*001c*/ 	.word	index@(triton_poi_fused_relu_0)
        /*0020*/ 	.word	0x00000000


	//----- nvinfo : EIATTR_MIN_STACK_SIZE
	.align		4
.L_5:
        /*0024*/ 	.byte	0x04, 0x12
        /*0026*/ 	.short	(.L_7 - .L_6)
	.align		4
.L_6:
        /*0028*/ 	.word	index@(triton_poi_fused_relu_0)
        /*002c*/ 	.word	0x00000000
.L_7:


//--------------------- .nv.info.triton_poi_fused_relu_0 --------------------------
	.section	.nv.info.triton_poi_fused_relu_0,"",@"SHT_CUDA_INFO"
	.sectionflags	@""
	.align	4


	//----- nvinfo : EIATTR_CUDA_API_VERSION
	.align		4
        /*0000*/ 	.byte	0x04, 0x37
        /*0002*/ 	.short	(.L_9 - .L_8)
.L_8:
        /*0004*/ 	.word	0x0000007c


	//----- nvinfo : EIATTR_KPARAM_INFO
	.align		4
.L_9:
        /*0008*/ 	.byte	0x04, 0x17
        /*000a*/ 	.short	(.L_11 - .L_10)
.L_10:
        /*000c*/ 	.word	0x00000000
        /*0010*/ 	.short	0x0001
        /*0012*/ 	.short	0x0008
        /*0014*/ 	.byte	0x00, 0xf0, 0x11, 0x00


	//----- nvinfo : EIATTR_KPARAM_INFO
	.align		4
.L_11:
        /*0018*/ 	.byte	0x04, 0x17
        /*001a*/ 	.short	(.L_13 - .L_12)
.L_12:
        /*001c*/ 	.word	0x00000000
        /*0020*/ 	.short	0x0000
        /*0022*/ 	.short	0x0000
        /*0024*/ 	.byte	0x00, 0xf4, 0x21, 0x00


	//----- nvinfo : EIATTR_SPARSE_MMA_MASK
	.align		4
.L_13:
        /*0028*/ 	.byte	0x03, 0x50
        /*002a*/ 	.short	0x0000


	//----- nvinfo : EIATTR_MAXREG_COUNT
	.align		4
        /*002c*/ 	.byte	0x03, 0x1b
        /*002e*/ 	.short	0x00ff


	//----- nvinfo : EIATTR_EXIT_INSTR_OFFSETS
	.align		4
        /*0030*/ 	.byte	0x04, 0x1c
        /*0032*/ 	.short	(.L_15 - .L_14)


	//   ....[0]....
.L_14:
        /*0034*/ 	.word	0x00000100


	//   ....[1]....
        /*0038*/ 	.word	0x00000120


	//----- nvinfo : EIATTR_REQNTID
	.align		4
.L_15:
        /*003c*/ 	.byte	0x04, 0x10
        /*003e*/ 	.short	(.L_17 - .L_16)
.L_16:
        /*0040*/ 	.word	0x00000080
        /*0044*/ 	.word	0x00000001
        /*0048*/ 	.word	0x00000001


	//----- nvinfo : EIATTR_CRS_STACK_SIZE
	.align		4
.L_17:
        /*004c*/ 	.byte	0x04, 0x1e
        /*004e*/ 	.short	(.L_19 - .L_18)
.L_18:
        /*0050*/ 	.word	0x00000000


	//----- nvinfo : EIATTR_CBANK_PARAM_SIZE
	.align		4
.L_19:
        /*0054*/ 	.byte	0x03, 0x19
        /*0056*/ 	.short	0x000c


	//----- nvinfo : EIATTR_PARAM_CBANK
	.align		4
        /*0058*/ 	.byte	0x04, 0x0a
        /*005a*/ 	.short	(.L_21 - .L_20)
	.align		4
.L_20:
        /*005c*/ 	.word	index@(.nv.constant0.triton_poi_fused_relu_0)
        /*0060*/ 	.short	0x0210
        /*0062*/ 	.short	0x000c


	//----- nvinfo : EIATTR_SW_WAR
	.align		4
.L_21:
        /*0064*/ 	.byte	0x04, 0x36
        /*0066*/ 	.short	(.L_23 - .L_22)
.L_22:
        /*0068*/ 	.word	0x00000008
.L_23:


//--------------------- .nv.callgraph             --------------------------
	.section	.nv.callgraph,"",@"SHT_CUDA_CALLGRAPH"
	.align	4
	.sectionentsize	8
	.align		4
        /*0000*/ 	.word	0x00000000
	.align		4
        /*0004*/ 	.word	0xffffffff
	.align		4
        /*0008*/ 	.word	0x00000000
	.align		4
        /*000c*/ 	.word	0xfffffffe
	.align		4
        /*0010*/ 	.word	0x00000000
	.align		4
        /*0014*/ 	.word	0xfffffffd
	.align		4
        /*0018*/ 	.word	0x00000000
	.align		4
        /*001c*/ 	.word	0xfffffffc


//--------------------- .text.triton_poi_fused_relu_0 --------------------------
	.section	.text.triton_poi_fused_relu_0,"ax",@progbits
	.align	128
        .global         triton_poi_fused_relu_0
        .type           triton_poi_fused_relu_0,@function
        .size           triton_poi_fused_relu_0,(.L_x_3 - triton_poi_fused_relu_0)
        .other          triton_poi_fused_relu_0,@"STO_CUDA_ENTRY STV_DEFAULT"
triton_poi_fused_relu_0:
.text.triton_poi_fused_relu_0:
[----:B------:R-:W0:Y:S02]  /*0000*/  LDC R1, c[0x0][0x28] ;  /* 0x00000a00ff017b82 */ /* 0x000e240000000800 */
[----:B------:R-:W1:Y:S01]  /*0010*/  S2R R0, SR_TID.X ;  /* 0x0000000000007919 */ /* 0x000e620000002100 */
[----:B------:R-:W2:Y:S01]  /*0020*/  LDC.64 R2, c[0x0][0x210] ;  /* 0x00008400ff027b82 */ /* 0x000ea20000000a00 */
[----:B------:R-:W-:Y:S01]  /*0030*/  ULDC.64 UR4, c[0x0][0x208] ;  /* 0x0000820000047ab9 */ /* 0x000fe20000000a00 */
[----:B------:R-:W-:Y:S01]  /*0040*/  BSSY B0, `(.L_x_0) ;  /* 0x0000009000007945 */ /* 0x000fe20003800000 */
[----:B------:R-:W3:Y:S01]  /*0050*/  S2R R5, SR_CTAID.X ;  /* 0x0000000000057919 */ /* 0x000ee20000002500 */
[----:B-1----:R-:W-:-:S05]  /*0060*/  LOP3.LUT R0, R0, 0x7f, RZ, 0xc0, !PT ;  /* 0x0000007f00007812 */ /* 0x002fca00078ec0ff */
[----:B---3--:R-:W-:Y:S02]  /*0070*/  IMAD R5, R5, 0x80, R0 ;  /* 0x0000008005057824 */ /* 0x008fe400078e0200 */
[----:B------:R-:W-:Y:S02]  /*0080*/  IMAD.MOV.U32 R0, RZ, RZ, RZ ;  /* 0x000000ffff007224 */ /* 0x000fe400078e00ff */
[C---:B--2---:R-:W-:Y:S01]  /*0090*/  IMAD.WIDE R2, R5.reuse, 0x4, R2 ;  /* 0x0000000405027825 */ /* 0x044fe200078e0202 */
[----:B------:R-:W-:-:S13]  /*00a0*/  ISETP.GE.AND P1, PT, R5, 0x100, PT ;  /* 0x000001000500780c */ /* 0x000fda0003f26270 */
[----:B------:R-:W-:Y:S05]  /*00b0*/  @P1 BRA `(.L_x_1) ;  /* 0x0000000000041947 */ /* 0x000fea0003800000 */
[----:B------:R1:W5:Y:S02]  /*00c0*/  LDG.E R0, desc[UR4][R2.64] ;  /* 0x0000000402007981 */ /* 0x000364000c1e1900 */
.L_x_1:
[----:B------:R-:W-:Y:S05]  /*00d0*/  BSYNC B0 ;  /* 0x0000000000007941 */ /* 0x000fea0003800000 */
.L_x_0:
[----:B-----5:R-:W-:-:S04]  /*00e0*/  FSETP.GEU.AND P0, PT, R0, RZ, PT ;  /* 0x000000ff0000720b */ /* 0x020fc80003f0e000 */
[----:B------:R-:W-:Y:S01]  /*00f0*/  FSEL R5, R0, RZ, P0 ;  /* 0x000000ff00057208 */ /* 0x000fe20000000000 */
[----:B------:R-:W-:Y:S08]  /*0100*/  @P1 EXIT ;  /* 0x000000000000194d */ /* 0x000ff00003800000 */
[----:B------:R-:W-:Y:S01]  /*0110*/  STG.E desc[UR4][R2.64], R5 ;  /* 0x0000000502007986 */ /* 0x000fe2000c101904 */
[----:B------:R-:W-:Y:S05]  /*0120*/  EXIT ;  /* 0x000000000000794d */ /* 0x000fea0003800000 */
.L_x_2:
[----:B------:R-:W-:-:S00]  /*0130*/  BRA `(.L_x_2) ;  /* 0xfffffffc00fc7947 */ /* 0x000fc0000383ffff */
[----:B------:R-:W-:-:S00]  /*0140*/  NOP ;  /* 0x0000000000007918 */ /* 0x000fc00000000000 */
        /* <DEDUP_REMOVED lines=11> */
.L_x_3:


//--------------------- .nv.constant0.triton_poi_fused_relu_0 --------------------------
	.section	.nv.constant0.triton_poi_fused_relu_0,"a",@progbits
	.sectionflags	@""
	.align	4
.nv.constant0.triton_poi_fused_relu_0:
	.zero		540
